//
// Generated by NVIDIA NVVM Compiler
//
// Compiler Build ID: CL-36424714
// Cuda compilation tools, release 13.0, V13.0.88
// Based on NVVM 20.0.0
//

.version 9.0
.target sm_100
.address_size 64

	// .globl	rx_kernel
.func  (.param .align 16 .b8 func_retval0[16]) __internal_trig_reduction_slowpathd
(
	.param .b64 __internal_trig_reduction_slowpathd_param_0
)
;
.global .align 8 .b8 __cudart_i2opi_d[144] = {8, 93, 141, 31, 177, 95, 251, 107, 234, 146, 82, 138, 247, 57, 7, 61, 123, 241, 229, 235, 199, 186, 39, 117, 45, 234, 95, 158, 102, 63, 70, 79, 183, 9, 203, 39, 207, 126, 54, 109, 31, 109, 10, 90, 139, 17, 47, 239, 15, 152, 5, 222, 255, 151, 248, 31, 59, 40, 249, 189, 139, 95, 132, 156, 244, 57, 83, 131, 57, 214, 145, 57, 65, 126, 95, 180, 38, 112, 156, 233, 132, 68, 187, 46, 245, 53, 130, 232, 62, 167, 41, 177, 28, 235, 29, 254, 28, 146, 209, 9, 234, 46, 73, 6, 224, 210, 77, 66, 58, 110, 36, 183, 97, 197, 187, 222, 171, 99, 81, 254, 65, 144, 67, 60, 153, 149, 98, 219, 192, 221, 52, 245, 209, 87, 39, 252, 41, 21, 68, 78, 110, 131, 249, 162};
.global .align 16 .b8 __cudart_sin_cos_coeffs[128] = {70, 210, 176, 44, 241, 229, 90, 190, 146, 227, 172, 105, 227, 29, 199, 62, 161, 98, 219, 25, 160, 1, 42, 191, 24, 8, 17, 17, 17, 17, 129, 63, 84, 85, 85, 85, 85, 85, 197, 191, 0, 0, 0, 0, 0, 0, 0, 0, 0, 0, 0, 0, 0, 0, 0, 0, 100, 129, 253, 32, 131, 255, 168, 189, 40, 133, 239, 193, 167, 238, 33, 62, 217, 230, 6, 142, 79, 126, 146, 190, 233, 188, 221, 25, 160, 1, 250, 62, 71, 93, 193, 22, 108, 193, 86, 191, 81, 85, 85, 85, 85, 85, 165, 63, 0, 0, 0, 0, 0, 0, 224, 191, 0, 0, 0, 0, 0, 0, 240, 63};

.visible .entry rx_kernel(
	.param .u64 .ptr .align 1 rx_kernel_param_0,
	.param .u32 rx_kernel_param_1,
	.param .u32 rx_kernel_param_2,
	.param .f64 rx_kernel_param_3
)
{
	.reg .pred 	%p<11>;
	.reg .b32 	%r<33>;
	.reg .b64 	%rd<15>;
	.reg .b64 	%fd<89>;

	ld.param.u64 	%rd3, [rx_kernel_param_0];
	ld.param.u32 	%r11, [rx_kernel_param_1];
	ld.param.u32 	%r12, [rx_kernel_param_2];
	ld.param.f64 	%fd17, [rx_kernel_param_3];
	mov.u32 	%r13, %ctaid.x;
	mov.u32 	%r14, %ntid.x;
	mov.u32 	%r15, %tid.x;
	mad.lo.s32 	%r1, %r13, %r14, %r15;
	mov.b32 	%r16, 1;
	shl.b32 	%r17, %r16, %r12;
	setp.ge.s32 	%p1, %r1, %r17;
	@%p1 bra 	$L__BB0_12;
	mov.b32 	%r18, 1;
	shl.b32 	%r19, %r18, %r11;
	xor.b32  	%r2, %r19, %r1;
	setp.ge.s32 	%p2, %r1, %r2;
	@%p2 bra 	$L__BB0_12;
	cvta.to.global.u64 	%rd4, %rd3;
	mul.wide.s32 	%rd5, %r1, 16;
	add.s64 	%rd1, %rd4, %rd5;
	ld.global.v2.f64 	{%fd2, %fd1}, [%rd1];
	mul.wide.s32 	%rd6, %r2, 16;
	add.s64 	%rd2, %rd4, %rd6;
	ld.global.v2.f64 	{%fd4, %fd3}, [%rd2];
	mul.f64 	%fd5, %fd17, 0d3FE0000000000000;
	abs.f64 	%fd6, %fd5;
	setp.neu.f64 	%p3, %fd6, 0d7FF0000000000000;
	@%p3 bra 	$L__BB0_4;
	mov.f64 	%fd23, 0d0000000000000000;
	mul.rn.f64 	%fd87, %fd5, %fd23;
	mov.b32 	%r31, 1;
	bra.uni 	$L__BB0_7;
$L__BB0_4:
	mul.f64 	%fd18, %fd5, 0d3FE45F306DC9C883;
	cvt.rni.s32.f64 	%r30, %fd18;
	cvt.rn.f64.s32 	%fd19, %r30;
	fma.rn.f64 	%fd20, %fd19, 0dBFF921FB54442D18, %fd5;
	fma.rn.f64 	%fd21, %fd19, 0dBC91A62633145C00, %fd20;
	fma.rn.f64 	%fd87, %fd19, 0dB97B839A252049C0, %fd21;
	setp.ltu.f64 	%p4, %fd6, 0d41E0000000000000;
	@%p4 bra 	$L__BB0_6;
	{ // callseq 0, 0
	.param .b64 param0;
	st.param.f64 	[param0], %fd5;
	.param .align 16 .b8 retval0[16];
	call.uni (retval0), 
	__internal_trig_reduction_slowpathd, 
	(
	param0
	);
	ld.param.f64 	%fd87, [retval0];
	ld.param.b32 	%r30, [retval0+8];
	} // callseq 0
$L__BB0_6:
	add.s32 	%r31, %r30, 1;
$L__BB0_7:
	setp.neu.f64 	%p5, %fd6, 0d7FF0000000000000;
	shl.b32 	%r22, %r31, 6;
	cvt.u64.u32 	%rd7, %r22;
	and.b64  	%rd8, %rd7, 64;
	mov.u64 	%rd9, __cudart_sin_cos_coeffs;
	add.s64 	%rd10, %rd9, %rd8;
	mul.rn.f64 	%fd24, %fd87, %fd87;
	and.b32  	%r23, %r31, 1;
	setp.eq.b32 	%p6, %r23, 1;
	selp.f64 	%fd25, 0dBDA8FF8320FD8164, 0d3DE5DB65F9785EBA, %p6;
	ld.global.nc.v2.f64 	{%fd26, %fd27}, [%rd10];
	fma.rn.f64 	%fd28, %fd25, %fd24, %fd26;
	fma.rn.f64 	%fd29, %fd28, %fd24, %fd27;
	ld.global.nc.v2.f64 	{%fd30, %fd31}, [%rd10+16];
	fma.rn.f64 	%fd32, %fd29, %fd24, %fd30;
	fma.rn.f64 	%fd33, %fd32, %fd24, %fd31;
	ld.global.nc.v2.f64 	{%fd34, %fd35}, [%rd10+32];
	fma.rn.f64 	%fd36, %fd33, %fd24, %fd34;
	fma.rn.f64 	%fd37, %fd36, %fd24, %fd35;
	fma.rn.f64 	%fd38, %fd37, %fd87, %fd87;
	fma.rn.f64 	%fd39, %fd37, %fd24, 0d3FF0000000000000;
	selp.f64 	%fd40, %fd39, %fd38, %p6;
	and.b32  	%r24, %r31, 2;
	setp.eq.s32 	%p7, %r24, 0;
	mov.f64 	%fd41, 0d0000000000000000;
	sub.f64 	%fd42, %fd41, %fd40;
	selp.f64 	%fd12, %fd40, %fd42, %p7;
	@%p5 bra 	$L__BB0_9;
	mov.f64 	%fd48, 0d0000000000000000;
	mul.rn.f64 	%fd88, %fd5, %fd48;
	mov.b32 	%r32, 0;
	bra.uni 	$L__BB0_11;
$L__BB0_9:
	mul.f64 	%fd43, %fd5, 0d3FE45F306DC9C883;
	cvt.rni.s32.f64 	%r32, %fd43;
	cvt.rn.f64.s32 	%fd44, %r32;
	fma.rn.f64 	%fd45, %fd44, 0dBFF921FB54442D18, %fd5;
	fma.rn.f64 	%fd46, %fd44, 0dBC91A62633145C00, %fd45;
	fma.rn.f64 	%fd88, %fd44, 0dB97B839A252049C0, %fd46;
	setp.ltu.f64 	%p8, %fd6, 0d41E0000000000000;
	@%p8 bra 	$L__BB0_11;
	{ // callseq 1, 0
	.param .b64 param0;
	st.param.f64 	[param0], %fd5;
	.param .align 16 .b8 retval0[16];
	call.uni (retval0), 
	__internal_trig_reduction_slowpathd, 
	(
	param0
	);
	ld.param.f64 	%fd88, [retval0];
	ld.param.b32 	%r32, [retval0+8];
	} // callseq 1
$L__BB0_11:
	shl.b32 	%r27, %r32, 6;
	cvt.u64.u32 	%rd11, %r27;
	and.b64  	%rd12, %rd11, 64;
	add.s64 	%rd14, %rd9, %rd12;
	mul.rn.f64 	%fd49, %fd88, %fd88;
	and.b32  	%r28, %r32, 1;
	setp.eq.b32 	%p9, %r28, 1;
	selp.f64 	%fd50, 0dBDA8FF8320FD8164, 0d3DE5DB65F9785EBA, %p9;
	ld.global.nc.v2.f64 	{%fd51, %fd52}, [%rd14];
	fma.rn.f64 	%fd53, %fd50, %fd49, %fd51;
	fma.rn.f64 	%fd54, %fd53, %fd49, %fd52;
	ld.global.nc.v2.f64 	{%fd55, %fd56}, [%rd14+16];
	fma.rn.f64 	%fd57, %fd54, %fd49, %fd55;
	fma.rn.f64 	%fd58, %fd57, %fd49, %fd56;
	ld.global.nc.v2.f64 	{%fd59, %fd60}, [%rd14+32];
	fma.rn.f64 	%fd61, %fd58, %fd49, %fd59;
	fma.rn.f64 	%fd62, %fd61, %fd49, %fd60;
	fma.rn.f64 	%fd63, %fd62, %fd88, %fd88;
	fma.rn.f64 	%fd64, %fd62, %fd49, 0d3FF0000000000000;
	selp.f64 	%fd65, %fd64, %fd63, %p9;
	and.b32  	%r29, %r32, 2;
	setp.eq.s32 	%p10, %r29, 0;
	mov.f64 	%fd66, 0d0000000000000000;
	sub.f64 	%fd67, %fd66, %fd65;
	selp.f64 	%fd68, %fd65, %fd67, %p10;
	mul.f64 	%fd69, %fd2, %fd12;
	mul.f64 	%fd70, %fd1, 0d0000000000000000;
	sub.f64 	%fd71, %fd69, %fd70;
	mul.f64 	%fd72, %fd3, %fd68;
	fma.rn.f64 	%fd73, %fd4, 0d0000000000000000, %fd72;
	sub.f64 	%fd74, %fd71, %fd73;
	mul.f64 	%fd75, %fd1, %fd12;
	fma.rn.f64 	%fd76, %fd2, 0d0000000000000000, %fd75;
	mul.f64 	%fd77, %fd4, %fd68;
	mul.f64 	%fd78, %fd3, 0d0000000000000000;
	sub.f64 	%fd79, %fd77, %fd78;
	sub.f64 	%fd80, %fd76, %fd79;
	st.global.v2.f64 	[%rd1], {%fd74, %fd80};
	mul.f64 	%fd81, %fd4, %fd12;
	mul.f64 	%fd82, %fd1, %fd68;
	sub.f64 	%fd83, %fd81, %fd82;
	mul.f64 	%fd84, %fd2, %fd68;
	fma.rn.f64 	%fd85, %fd3, %fd12, %fd84;
	st.global.v2.f64 	[%rd2], {%fd83, %fd85};
$L__BB0_12:
	ret;

}
.func  (.param .align 16 .b8 func_retval0[16]) __internal_trig_reduction_slowpathd(
	.param .b64 __internal_trig_reduction_slowpathd_param_0
)
{
	.local .align 8 .b8 	__local_depot1[40];
	.reg .b64 	%SP;
	.reg .b64 	%SPL;
	.reg .pred 	%p<10>;
	.reg .b32 	%r<47>;
	.reg .b64 	%rd<74>;
	.reg .b64 	%fd<5>;

	mov.u64 	%SPL, __local_depot1;
	ld.param.f64 	%fd4, [__internal_trig_reduction_slowpathd_param_0];
	add.u64 	%rd1, %SPL, 0;
	{
	.reg .b32 %temp; 
	mov.b64 	{%temp, %r1}, %fd4;
	}
	shr.u32 	%r2, %r1, 20;
	and.b32  	%r3, %r2, 2047;
	setp.eq.s32 	%p1, %r3, 2047;
	mov.b32 	%r46, 0;
	@%p1 bra 	$L__BB1_9;
	add.s32 	%r20, %r3, -1024;
	mov.b64 	%rd20, %fd4;
	shl.b64 	%rd2, %rd20, 11;
	shr.u32 	%r4, %r20, 6;
	sub.s32 	%r45, 15, %r4;
	sub.s32 	%r21, 19, %r4;
	setp.lt.u32 	%p2, %r20, 128;
	selp.b32 	%r6, 18, %r21, %p2;
	setp.ge.s32 	%p3, %r45, %r6;
	mov.b64 	%rd70, 0;
	@%p3 bra 	$L__BB1_4;
	add.s32 	%r23, %r6, %r4;
	neg.s32 	%r43, %r23;
	or.b64  	%rd3, %rd2, -9223372036854775808;
	mov.b64 	%rd70, 0;
	mov.b32 	%r42, 0;
	mov.u64 	%rd25, __cudart_i2opi_d;
	mov.u32 	%r44, %r45;
$L__BB1_3:
	.pragma "nounroll";
	mul.wide.s32 	%rd22, %r42, 8;
	add.s64 	%rd23, %rd1, %rd22;
	mul.wide.s32 	%rd24, %r44, 8;
	add.s64 	%rd26, %rd25, %rd24;
	ld.global.nc.u64 	%rd27, [%rd26];
	{
	.reg .u32 %r0, %r1, %r2, %r3, %alo, %ahi, %blo, %bhi, %clo, %chi;
	mov.b64 	{%alo,%ahi}, %rd27;
	mov.b64 	{%blo,%bhi}, %rd3;
	mov.b64 	{%clo,%chi}, %rd70;
	mad.lo.cc.u32 	%r0, %alo, %blo, %clo;
	madc.hi.cc.u32 	%r1, %alo, %blo, %chi;
	madc.hi.u32 	%r2, %alo, %bhi, 0;
	mad.lo.cc.u32 	%r1, %alo, %bhi, %r1;
	madc.hi.cc.u32 	%r2, %ahi, %blo, %r2;
	madc.hi.u32 	%r3, %ahi, %bhi, 0;
	mad.lo.cc.u32 	%r1, %ahi, %blo, %r1;
	madc.lo.cc.u32 	%r2, %ahi, %bhi, %r2;
	addc.u32 	%r3, %r3, 0;
	mov.b64 	%rd28, {%r0,%r1};
	mov.b64 	%rd70, {%r2,%r3};
	}
	st.local.u64 	[%rd23], %rd28;
	add.s32 	%r44, %r44, 1;
	add.s32 	%r43, %r43, 1;
	add.s32 	%r42, %r42, 1;
	setp.ne.s32 	%p4, %r43, -15;
	mov.u32 	%r45, %r6;
	@%p4 bra 	$L__BB1_3;
$L__BB1_4:
	cvt.s64.s32 	%rd29, %r45;
	cvt.u64.u32 	%rd30, %r4;
	add.s64 	%rd31, %rd30, %rd29;
	shl.b64 	%rd32, %rd31, 3;
	add.s64 	%rd33, %rd1, %rd32;
	st.local.u64 	[%rd33+-120], %rd70;
	and.b32  	%r15, %r2, 63;
	ld.local.u64 	%rd72, [%rd1+16];
	ld.local.u64 	%rd71, [%rd1+24];
	setp.eq.s32 	%p5, %r15, 0;
	@%p5 bra 	$L__BB1_6;
	shl.b64 	%rd34, %rd71, %r15;
	shr.u64 	%rd35, %rd72, 1;
	xor.b32  	%r24, %r15, 63;
	shr.u64 	%rd36, %rd35, %r24;
	or.b64  	%rd71, %rd34, %rd36;
	ld.local.u64 	%rd37, [%rd1+8];
	shl.b64 	%rd38, %rd72, %r15;
	shr.u64 	%rd39, %rd37, 1;
	shr.u64 	%rd40, %rd39, %r24;
	or.b64  	%rd72, %rd38, %rd40;
$L__BB1_6:
	and.b32  	%r25, %r1, -2147483648;
	shr.u64 	%rd41, %rd71, 62;
	cvt.u32.u64 	%r26, %rd41;
	mov.b64 	{%r27, %r28}, %rd71;
	mov.b64 	{%r29, %r30}, %rd72;
	shf.l.wrap.b32 	%r31, %r30, %r27, 2;
	shf.l.wrap.b32 	%r32, %r27, %r28, 2;
	mov.b64 	%rd42, {%r31, %r32};
	shl.b64 	%rd43, %rd72, 2;
	shr.u64 	%rd44, %rd42, 63;
	cvt.u32.u64 	%r33, %rd44;
	add.s32 	%r34, %r33, %r26;
	setp.eq.s32 	%p6, %r25, 0;
	neg.s32 	%r35, %r34;
	selp.b32 	%r46, %r34, %r35, %p6;
	setp.gt.s64 	%p7, %rd42, -1;
	mov.b64 	%rd45, 0;
	{
	.reg .u32 %r0, %r1, %r2, %r3, %a0, %a1, %a2, %a3, %b0, %b1, %b2, %b3;
	mov.b64 	{%a0,%a1}, %rd45;
	mov.b64 	{%a2,%a3}, %rd45;
	mov.b64 	{%b0,%b1}, %rd43;
	mov.b64 	{%b2,%b3}, %rd42;
	sub.cc.u32 	%r0, %a0, %b0;
	subc.cc.u32 	%r1, %a1, %b1;
	subc.cc.u32 	%r2, %a2, %b2;
	subc.u32 	%r3, %a3, %b3;
	mov.b64 	%rd46, {%r0,%r1};
	mov.b64 	%rd47, {%r2,%r3};
	}
	xor.b32  	%r36, %r25, -2147483648;
	selp.b64 	%rd73, %rd42, %rd47, %p7;
	selp.b64 	%rd14, %rd43, %rd46, %p7;
	selp.b32 	%r17, %r25, %r36, %p7;
	clz.b64 	%r37, %rd73;
	cvt.u64.u32 	%rd15, %r37;
	setp.eq.s32 	%p8, %r37, 0;
	@%p8 bra 	$L__BB1_8;
	cvt.u32.u64 	%r38, %rd15;
	and.b32  	%r39, %r38, 63;
	shl.b64 	%rd48, %rd73, %r39;
	shr.u64 	%rd49, %rd14, 1;
	not.b32 	%r40, %r38;
	and.b32  	%r41, %r40, 63;
	shr.u64 	%rd50, %rd49, %r41;
	or.b64  	%rd73, %rd48, %rd50;
$L__BB1_8:
	mov.b64 	%rd51, -3958705157555305931;
	{
	.reg .u32 %r0, %r1, %r2, %r3, %alo, %ahi, %blo, %bhi;
	mov.b64 	{%alo,%ahi}, %rd73;
	mov.b64 	{%blo,%bhi}, %rd51;
	mul.lo.u32 	%r0, %alo, %blo;
	mul.hi.u32 	%r1, %alo, %blo;
	mad.lo.cc.u32 	%r1, %alo, %bhi, %r1;
	madc.hi.u32 	%r2, %alo, %bhi, 0;
	mad.lo.cc.u32 	%r1, %ahi, %blo, %r1;
	madc.hi.cc.u32 	%r2, %ahi, %blo, %r2;
	madc.hi.u32 	%r3, %ahi, %bhi, 0;
	mad.lo.cc.u32 	%r2, %ahi, %bhi, %r2;
	addc.u32 	%r3, %r3, 0;
	mov.b64 	%rd52, {%r0,%r1};
	mov.b64 	%rd53, {%r2,%r3};
	}
	setp.gt.s64 	%p9, %rd53, 0;
	{
	.reg .u32 %r0, %r1, %r2, %r3, %a0, %a1, %a2, %a3, %b0, %b1, %b2, %b3;
	mov.b64 	{%a0,%a1}, %rd52;
	mov.b64 	{%a2,%a3}, %rd53;
	mov.b64 	{%b0,%b1}, %rd52;
	mov.b64 	{%b2,%b3}, %rd53;
	add.cc.u32 	%r0, %a0, %b0;
	addc.cc.u32 	%r1, %a1, %b1;
	addc.cc.u32 	%r2, %a2, %b2;
	addc.u32 	%r3, %a3, %b3;
	mov.b64 	%rd54, {%r0,%r1};
	mov.b64 	%rd55, {%r2,%r3};
	}
	selp.b64 	%rd56, %rd55, %rd53, %p9;
	selp.s64 	%rd57, -1, 0, %p9;
	sub.s64 	%rd58, %rd57, %rd15;
	cvt.u64.u32 	%rd59, %r17;
	shl.b64 	%rd60, %rd59, 32;
	add.s64 	%rd61, %rd56, 1;
	shr.u64 	%rd62, %rd61, 10;
	add.s64 	%rd63, %rd62, 1;
	shr.u64 	%rd64, %rd63, 1;
	shl.b64 	%rd65, %rd58, 52;
	add.s64 	%rd66, %rd65, %rd64;
	add.s64 	%rd67, %rd66, 4602678819172646912;
	or.b64  	%rd68, %rd67, %rd60;
	mov.b64 	%fd4, %rd68;
$L__BB1_9:
	st.param.f64 	[func_retval0], %fd4;
	st.param.b32 	[func_retval0+8], %r46;
	ret;

}


// ===== COMPILED SASS (sm_100) =====

	.target	sm_100

	.elftype	@"ET_EXEC"


//--------------------- .note.nv.tkinfo           --------------------------
	.section	.note.nv.tkinfo,"",@"SHT_NOTE"
	.sectionflags	@"SHF_NOTE_NV_TKINFO"
	.tkinfo
        /*0018*/ 	.word	0x00000002
        /*0030*/ 	.string	""
        /*0030*/ 	.string	"ptxas"
        /*0030*/ 	.string	"Cuda compilation tools, release 13.0, V13.0.88"
        /*0030*/ 	.string	"Build cuda_13.0.r13.0/compiler.36424714_0"
        /*0030*/ 	.string	"-arch sm_100 -m 64 "



//--------------------- .note.nv.cuinfo           --------------------------
	.section	.note.nv.cuinfo,"",@"SHT_NOTE"
	.sectionflags	@"SHF_NOTE_NV_CUINFO"
        /*0018*/ 	.short	0x0002
        /*001a*/ 	.short	0x0064
        /*001c*/ 	.short	0x0082
	.zero		2


//--------------------- .nv.info                  --------------------------
	.section	.nv.info,"",@"SHT_CUDA_INFO"
	.align	4


	//----- nvinfo : EIATTR_REGCOUNT
	.align		4
        /*0000*/ 	.byte	0x04, 0x2f
        /*0002*/ 	.short	(.L_3 - .L_2)
	.align		4
.L_2:
        /*0004*/ 	.word	index@(rx_kernel)
        /*0008*/ 	.word	0x00000028


	//----- nvinfo : EIATTR_FRAME_SIZE
	.align		4
.L_3:
        /*000c*/ 	.byte	0x04, 0x11
        /*000e*/ 	.short	(.L_5 - .L_4)
	.align		4
.L_4:
        /*0010*/ 	.word	index@($rx_kernel$__internal_trig_reduction_slowpathd)
        /*0014*/ 	.word	0x00000028


	//----- nvinfo : EIATTR_FRAME_SIZE
	.align		4
.L_5:
        /*0018*/ 	.byte	0x04, 0x11
        /*001a*/ 	.short	(.L_7 - .L_6)
	.align		4
.L_6:
        /*001c*/ 	.word	index@(rx_kernel)
        /*0020*/ 	.word	0x00000028


	//----- nvinfo : EIATTR_MIN_STACK_SIZE
	.align		4
.L_7:
        /*0024*/ 	.byte	0x04, 0x12
        /*0026*/ 	.short	(.L_9 - .L_8)
	.align		4
.L_8:
        /*0028*/ 	.word	index@(rx_kernel)
        /*002c*/ 	.word	0x00000028
.L_9:


//--------------------- .nv.compat                --------------------------
	.section	.nv.compat,"",@"SHT_CUDA_COMPAT_INFO"
	.align	4
        /*0000*/ 	.byte	0x02, 0x09, 0x00, 0x00, 0x02, 0x02, 0x01, 0x00, 0x02, 0x05, 0x05, 0x00, 0x03, 0x07, 0x01, 0x01
        /*0010*/ 	.byte	0x02, 0x03, 0x00, 0x00, 0x02, 0x06, 0x01, 0x00, 0x04, 0x0b, 0x08, 0x00, 0x01, 0x00, 0x00, 0x00
        /*0020*/ 	.byte	0x00, 0x00, 0x00, 0x00


//--------------------- .nv.info.rx_kernel        --------------------------
	.section	.nv.info.rx_kernel,"",@"SHT_CUDA_INFO"
	.sectionflags	@""
	.align	4


	//----- nvinfo : EIATTR_CUDA_API_VERSION
	.align		4
        /*0000*/ 	.byte	0x04, 0x37
        /*0002*/ 	.short	(.L_11 - .L_10)
.L_10:
        /*0004*/ 	.word	0x00000082


	//----- nvinfo : EIATTR_KPARAM_INFO
	.align		4
.L_11:
        /*0008*/ 	.byte	0x04, 0x17
        /*000a*/ 	.short	(.L_13 - .L_12)
.L_12:
        /*000c*/ 	.word	0x00000000
        /*0010*/ 	.short	0x0003
        /*0012*/ 	.short	0x0010
        /*0014*/ 	.byte	0x00, 0xf0, 0x21, 0x00


	//----- nvinfo : EIATTR_KPARAM_INFO
	.align		4
.L_13:
        /*0018*/ 	.byte	0x04, 0x17
        /*001a*/ 	.short	(.L_15 - .L_14)
.L_14:
        /*001c*/ 	.word	0x00000000
        /*0020*/ 	.short	0x0002
        /*0022*/ 	.short	0x000c
        /*0024*/ 	.byte	0x00, 0xf0, 0x11, 0x00


	//----- nvinfo : EIATTR_KPARAM_INFO
	.align		4
.L_15:
        /*0028*/ 	.byte	0x04, 0x17
        /*002a*/ 	.short	(.L_17 - .L_16)
.L_16:
        /*002c*/ 	.word	0x00000000
        /*0030*/ 	.short	0x0001
        /*0032*/ 	.short	0x0008
        /*0034*/ 	.byte	0x00, 0xf0, 0x11, 0x00


	//----- nvinfo : EIATTR_KPARAM_INFO
	.align		4
.L_17:
        /*0038*/ 	.byte	0x04, 0x17
        /*003a*/ 	.short	(.L_19 - .L_18)
.L_18:
        /*003c*/ 	.word	0x00000000
        /*0040*/ 	.short	0x0000
        /*0042*/ 	.short	0x0000
        /*0044*/ 	.byte	0x00, 0xf5, 0x21, 0x00


	//----- nvinfo : EIATTR_SPARSE_MMA_MASK
	.align		4
.L_19:
        /*0048*/ 	.byte	0x03, 0x50
        /*004a*/ 	.short	0x0000


	//----- nvinfo : EIATTR_MAXREG_COUNT
	.align		4
        /*004c*/ 	.byte	0x03, 0x1b
        /*004e*/ 	.short	0x00ff


	//----- nvinfo : EIATTR_MERCURY_ISA_VERSION
	.align		4
        /*0050*/ 	.byte	0x03, 0x5f
        /*0052*/ 	.short	0x0101


	//----- nvinfo : EIATTR_VRC_CTA_INIT_COUNT
	.align		4
        /*0054*/ 	.byte	0x02, 0x4a
	.zero		1
	.zero		1


	//----- nvinfo : EIATTR_EXIT_INSTR_OFFSETS
	.align		4
        /*0058*/ 	.byte	0x04, 0x1c
        /*005a*/ 	.short	(.L_21 - .L_20)


	//   ....[0]....
.L_20:
        /*005c*/ 	.word	0x000000a0


	//   ....[1]....
        /*0060*/ 	.word	0x000000f0


	//   ....[2]....
        /*0064*/ 	.word	0x00000990


	//----- nvinfo : EIATTR_CRS_STACK_SIZE
	.align		4
.L_21:
        /*0068*/ 	.byte	0x04, 0x1e
        /*006a*/ 	.short	(.L_23 - .L_22)
.L_22:
        /*006c*/ 	.word	0x00000000


	//----- nvinfo : EIATTR_CBANK_PARAM_SIZE
	.align		4
.L_23:
        /*0070*/ 	.byte	0x03, 0x19
        /*0072*/ 	.short	0x0018


	//----- nvinfo : EIATTR_PARAM_CBANK
	.align		4
        /*0074*/ 	.byte	0x04, 0x0a
        /*0076*/ 	.short	(.L_25 - .L_24)
	.align		4
.L_24:
        /*0078*/ 	.word	index@(.nv.constant0.rx_kernel)
        /*007c*/ 	.short	0x0380
        /*007e*/ 	.short	0x0018


	//----- nvinfo : EIATTR_SW_WAR
	.align		4
.L_25:
        /*0080*/ 	.byte	0x04, 0x36
        /*0082*/ 	.short	(.L_27 - .L_26)
.L_26:
        /*0084*/ 	.word	0x00000008
.L_27:


//--------------------- .nv.callgraph             --------------------------
	.section	.nv.callgraph,"",@"SHT_CUDA_CALLGRAPH"
	.align	4
	.sectionentsize	8
	.align		4
        /*0000*/ 	.word	0x00000000
	.align		4
        /*0004*/ 	.word	0xffffffff
	.align		4
        /*0008*/ 	.word	0x00000000
	.align		4
        /*000c*/ 	.word	0xfffffffe
	.align		4
        /*0010*/ 	.word	0x00000000
	.align		4
        /*0014*/ 	.word	0xfffffffd
	.align		4
        /*0018*/ 	.word	0x00000000
	.align		4
        /*001c*/ 	.word	0xfffffffc


//--------------------- .nv.constant4             --------------------------
	.section	.nv.constant4,"a",@progbits
	.align	8
	.align		8
.nv.constant4:
        /*0000*/ 	.dword	__cudart_i2opi_d
	.align		8
        /*0008*/ 	.dword	__cudart_sin_cos_coeffs


//--------------------- .text.rx_kernel           --------------------------
	.section	.text.rx_kernel,"ax",@progbits
	.align	128
        .global         rx_kernel
        .type           rx_kernel,@function
        .size           rx_kernel,(.L_x_8 - rx_kernel)
        .other          rx_kernel,@"STO_CUDA_ENTRY STV_DEFAULT"
rx_kernel:
.text.rx_kernel:
[----:B------:R-:W0:Y:S01]  /*0000*/  LDC R1, c[0x0][0x37c] ;  /* 0x0000df00ff017b82 */ /* 0x000e220000000800 */
[----:B------:R-:W1:Y:S07]  /*0010*/  S2R R0, SR_TID.X ;  /* 0x0000000000007919 */ /* 0x000e6e0000002100 */
[----:B------:R-:W1:Y:S01]  /*0020*/  S2UR UR5, SR_CTAID.X ;  /* 0x00000000000579c3 */ /* 0x000e620000002500 */
[----:B------:R-:W2:Y:S01]  /*0030*/  LDCU UR4, c[0x0][0x38c] ;  /* 0x00007180ff0477ac */ /* 0x000ea20008000800 */
[----:B0-----:R-:W-:Y:S01]  /*0040*/  VIADD R1, R1, 0xffffffd8 ;  /* 0xffffffd801017836 */ /* 0x001fe20000000000 */
[----:B------:R-:W-:-:S05]  /*0050*/  UMOV UR6, 0x1 ;  /* 0x0000000100067882 */ /* 0x000fca0000000000 */
[----:B------:R-:W1:Y:S01]  /*0060*/  LDC R19, c[0x0][0x360] ;  /* 0x0000d800ff137b82 */ /* 0x000e620000000800 */
[----:B--2---:R-:W-:Y:S01]  /*0070*/  USHF.L.U32 UR4, UR6, UR4, URZ ;  /* 0x0000000406047299 */ /* 0x004fe200080006ff */
[----:B-1----:R-:W-:-:S05]  /*0080*/  IMAD R19, R19, UR5, R0 ;  /* 0x0000000513137c24 */ /* 0x002fca000f8e0200 */
[----:B------:R-:W-:-:S13]  /*0090*/  ISETP.GE.AND P0, PT, R19, UR4, PT ;  /* 0x0000000413007c0c */ /* 0x000fda000bf06270 */
[----:B------:R-:W-:Y:S05]  /*00a0*/  @P0 EXIT ;  /* 0x000000000000094d */ /* 0x000fea0003800000 */
[----:B------:R-:W0:Y:S02]  /*00b0*/  LDCU UR4, c[0x0][0x388] ;  /* 0x00007100ff0477ac */ /* 0x000e240008000800 */
[----:B0-----:R-:W-:-:S06]  /*00c0*/  USHF.L.U32 UR4, UR6, UR4, URZ ;  /* 0x0000000406047299 */ /* 0x001fcc00080006ff */
[----:B------:R-:W-:-:S04]  /*00d0*/  LOP3.LUT R0, R19, UR4, RZ, 0x3c, !PT ;  /* 0x0000000413007c12 */ /* 0x000fc8000f8e3cff */
[----:B------:R-:W-:-:S13]  /*00e0*/  ISETP.GE.AND P0, PT, R19, R0, PT ;  /* 0x000000001300720c */ /* 0x000fda0003f06270 */
[----:B------:R-:W-:Y:S05]  /*00f0*/  @P0 EXIT ;  /* 0x000000000000094d */ /* 0x000fea0003800000 */
[----:B------:R-:W0:Y:S01]  /*0100*/  LDC.64 R20, c[0x0][0x380] ;  /* 0x0000e000ff147b82 */ /* 0x000e220000000a00 */
[----:B------:R-:W1:Y:S07]  /*0110*/  LDCU.64 UR4, c[0x0][0x358] ;  /* 0x00006b00ff0477ac */ /* 0x000e6e0008000a00 */
[----:B------:R-:W2:Y:S01]  /*0120*/  LDC.64 R22, c[0x0][0x390] ;  /* 0x0000e400ff167b82 */ /* 0x000ea20000000a00 */
[----:B0-----:R-:W-:-:S04]  /*0130*/  IMAD.WIDE R18, R19, 0x10, R20 ;  /* 0x0000001013127825 */ /* 0x001fc800078e0214 */
[----:B------:R-:W-:Y:S01]  /*0140*/  IMAD.WIDE R20, R0, 0x10, R20 ;  /* 0x0000001000147825 */ /* 0x000fe200078e0214 */
[----:B-1----:R0:W5:Y:S04]  /*0150*/  LDG.E.128 R12, desc[UR4][R18.64] ;  /* 0x00000004120c7981 */ /* 0x002168000c1e1d00 */
[----:B------:R0:W5:Y:S01]  /*0160*/  LDG.E.128 R8, desc[UR4][R20.64] ;  /* 0x0000000414087981 */ /* 0x000162000c1e1d00 */
[----:B--2---:R-:W-:-:S08]  /*0170*/  DMUL R22, R22, 0.5 ;  /* 0x3fe0000016167828 */ /* 0x004fd00000000000 */
[----:B------:R-:W-:-:S14]  /*0180*/  DSETP.NEU.AND P0, PT, |R22|, +INF , PT ;  /* 0x7ff000001600742a */ /* 0x000fdc0003f0d200 */
[----:B------:R-:W-:Y:S01]  /*0190*/  @!P0 DMUL R2, RZ, R22 ;  /* 0x00000016ff028228 */ /* 0x000fe20000000000 */
[----:B------:R-:W-:Y:S01]  /*01a0*/  @!P0 IMAD.MOV.U32 R0, RZ, RZ, 0x1 ;  /* 0x00000001ff008424 */ /* 0x000fe200078e00ff */
[----:B0-----:R-:W-:Y:S09]  /*01b0*/  @!P0 BRA `(.L_x_0) ;  /* 0x0000000000608947 */ /* 0x001ff20003800000 */
[----:B------:R-:W-:Y:S01]  /*01c0*/  UMOV UR6, 0x6dc9c883 ;  /* 0x6dc9c88300067882 */ /* 0x000fe20000000000 */
[----:B------:R-:W-:Y:S01]  /*01d0*/  UMOV UR7, 0x3fe45f30 ;  /* 0x3fe45f3000077882 */ /* 0x000fe20000000000 */
[C---:B------:R-:W-:Y:S02]  /*01e0*/  DSETP.GE.AND P0, PT, |R22|.reuse, 2.14748364800000000000e+09, PT ;  /* 0x41e000001600742a */ /* 0x040fe40003f06200 */
[----:B------:R-:W-:Y:S01]  /*01f0*/  DMUL R4, R22, UR6 ;  /* 0x0000000616047c28 */ /* 0x000fe20008000000 */
[----:B------:R-:W-:Y:S01]  /*0200*/  UMOV UR6, 0x54442d18 ;  /* 0x54442d1800067882 */ /* 0x000fe20000000000 */
[----:B------:R-:W-:-:S04]  /*0210*/  UMOV UR7, 0x3ff921fb ;  /* 0x3ff921fb00077882 */ /* 0x000fc80000000000 */
[----:B------:R-:W0:Y:S08]  /*0220*/  F2I.F64 R0, R4 ;  /* 0x0000000400007311 */ /* 0x000e300000301100 */
[----:B0-----:R-:W0:Y:S02]  /*0230*/  I2F.F64 R2, R0 ;  /* 0x0000000000027312 */ /* 0x001e240000201c00 */
[----:B0-----:R-:W-:Y:S01]  /*0240*/  DFMA R6, R2, -UR6, R22 ;  /* 0x8000000602067c2b */ /* 0x001fe20008000016 */
[----:B------:R-:W-:Y:S01]  /*0250*/  UMOV UR6, 0x33145c00 ;  /* 0x33145c0000067882 */ /* 0x000fe20000000000 */
[----:B------:R-:W-:-:S06]  /*0260*/  UMOV UR7, 0x3c91a626 ;  /* 0x3c91a62600077882 */ /* 0x000fcc0000000000 */
[----:B------:R-:W-:Y:S01]  /*0270*/  DFMA R6, R2, -UR6, R6 ;  /* 0x8000000602067c2b */ /* 0x000fe20008000006 */
[----:B------:R-:W-:Y:S01]  /*0280*/  UMOV UR6, 0x252049c0 ;  /* 0x252049c000067882 */ /* 0x000fe20000000000 */
[----:B------:R-:W-:-:S06]  /*0290*/  UMOV UR7, 0x397b839a ;  /* 0x397b839a00077882 */ /* 0x000fcc0000000000 */
[----:B------:R-:W-:Y:S01]  /*02a0*/  DFMA R2, R2, -UR6, R6 ;  /* 0x8000000602027c2b */ /* 0x000fe20008000006 */
[----:B------:R-:W-:Y:S10]  /*02b0*/  @!P0 BRA `(.L_x_1) ;  /* 0x00000000001c8947 */ /* 0x000ff40003800000 */
[----:B------:R-:W-:Y:S01]  /*02c0*/  IMAD.MOV.U32 R6, RZ, RZ, R22 ;  /* 0x000000ffff067224 */ /* 0x000fe200078e0016 */
[----:B------:R-:W-:Y:S01]  /*02d0*/  MOV R0, 0x300 ;  /* 0x0000030000007802 */ /* 0x000fe20000000f00 */
[----:B------:R-:W-:-:S07]  /*02e0*/  IMAD.MOV.U32 R3, RZ, RZ, R23 ;  /* 0x000000ffff037224 */ /* 0x000fce00078e0017 */
[----:B-----5:R-:W-:Y:S05]  /*02f0*/  CALL.REL.NOINC `($rx_kernel$__internal_trig_reduction_slowpathd) ;  /* 0x0000000400a87944 */ /* 0x020fea0003c00000 */
[----:B------:R-:W-:Y:S02]  /*0300*/  IMAD.MOV.U32 R0, RZ, RZ, R4 ;  /* 0x000000ffff007224 */ /* 0x000fe400078e0004 */
[----:B------:R-:W-:Y:S02]  /*0310*/  IMAD.MOV.U32 R2, RZ, RZ, R6 ;  /* 0x000000ffff027224 */ /* 0x000fe400078e0006 */
[----:B------:R-:W-:-:S07]  /*0320*/  IMAD.MOV.U32 R3, RZ, RZ, R7 ;  /* 0x000000ffff037224 */ /* 0x000fce00078e0007 */
.L_x_1:
[----:B------:R-:W-:-:S07]  /*0330*/  VIADD R0, R0, 0x1 ;  /* 0x0000000100007836 */ /* 0x000fce0000000000 */
.L_x_0:
[----:B------:R-:W0:Y:S01]  /*0340*/  LDCU.64 UR6, c[0x4][0x8] ;  /* 0x01000100ff0677ac */ /* 0x000e220008000a00 */
[----:B------:R-:W-:-:S05]  /*0350*/  IMAD.SHL.U32 R4, R0, 0x40, RZ ;  /* 0x0000004000047824 */ /* 0x000fca00078e00ff */
[----:B------:R-:W-:-:S04]  /*0360*/  LOP3.LUT R4, R4, 0x40, RZ, 0xc0, !PT ;  /* 0x0000004004047812 */ /* 0x000fc800078ec0ff */
[----:B0-----:R-:W-:-:S05]  /*0370*/  IADD3 R32, P0, PT, R4, UR6, RZ ;  /* 0x0000000604207c10 */ /* 0x001fca000ff1e0ff */
[----:B------:R-:W-:-:S05]  /*0380*/  IMAD.X R33, RZ, RZ, UR7, P0 ;  /* 0x00000007ff217e24 */ /* 0x000fca00080e06ff */
[----:B------:R-:W2:Y:S04]  /*0390*/  LDG.E.128.CONSTANT R4, desc[UR4][R32.64] ;  /* 0x0000000420047981 */ /* 0x000ea8000c1e9d00 */
[----:B------:R-:W3:Y:S04]  /*03a0*/  LDG.E.128.CONSTANT R24, desc[UR4][R32.64+0x10] ;  /* 0x0000100420187981 */ /* 0x000ee8000c1e9d00 */
[----:B------:R-:W4:Y:S01]  /*03b0*/  LDG.E.128.CONSTANT R28, desc[UR4][R32.64+0x20] ;  /* 0x00002004201c7981 */ /* 0x000f22000c1e9d00 */
[----:B------:R-:W-:Y:S01]  /*03c0*/  LOP3.LUT R16, R0, 0x1, RZ, 0xc0, !PT ;  /* 0x0000000100107812 */ /* 0x000fe200078ec0ff */
[----:B------:R-:W-:Y:S01]  /*03d0*/  IMAD.MOV.U32 R34, RZ, RZ, 0x20fd8164 ;  /* 0x20fd8164ff227424 */ /* 0x000fe200078e00ff */
[----:B------:R-:W-:-:S02]  /*03e0*/  DSETP.NEU.AND P1, PT, |R22|, +INF , PT ;  /* 0x7ff000001600742a */ /* 0x000fc40003f2d200 */
[----:B------:R-:W-:Y:S01]  /*03f0*/  ISETP.NE.U32.AND P0, PT, R16, 0x1, PT ;  /* 0x000000011000780c */ /* 0x000fe20003f05070 */
[----:B------:R-:W-:-:S03]  /*0400*/  IMAD.MOV.U32 R16, RZ, RZ, 0x3da8ff83 ;  /* 0x3da8ff83ff107424 */ /* 0x000fc600078e00ff */
[----:B------:R-:W-:Y:S02]  /*0410*/  FSEL R34, R34, -8.06006814911005101289e+34, !P0 ;  /* 0xf9785eba22227808 */ /* 0x000fe40004000000 */
[----:B------:R-:W-:Y:S01]  /*0420*/  FSEL R35, -R16, 0.11223486810922622681, !P0 ;  /* 0x3de5db6510237808 */ /* 0x000fe20004000100 */
[----:B------:R-:W-:-:S08]  /*0430*/  DMUL R16, R2, R2 ;  /* 0x0000000202107228 */ /* 0x000fd00000000000 */
[----:B--2---:R-:W-:-:S08]  /*0440*/  DFMA R4, R16, R34, R4 ;  /* 0x000000221004722b */ /* 0x004fd00000000004 */
[----:B------:R-:W-:-:S08]  /*0450*/  DFMA R4, R16, R4, R6 ;  /* 0x000000041004722b */ /* 0x000fd00000000006 */
[----:B---3--:R-:W-:-:S08]  /*0460*/  DFMA R4, R16, R4, R24 ;  /* 0x000000041004722b */ /* 0x008fd00000000018 */
[----:B------:R-:W-:-:S08]  /*0470*/  DFMA R4, R16, R4, R26 ;  /* 0x000000041004722b */ /* 0x000fd0000000001a */
[----:B----4-:R-:W-:-:S08]  /*0480*/  DFMA R4, R16, R4, R28 ;  /* 0x000000041004722b */ /* 0x010fd0000000001c */
[----:B------:R-:W-:-:S08]  /*0490*/  DFMA R4, R16, R4, R30 ;  /* 0x000000041004722b */ /* 0x000fd0000000001e */
[----:B------:R-:W-:Y:S02]  /*04a0*/  DFMA R2, R4, R2, R2 ;  /* 0x000000020402722b */ /* 0x000fe40000000002 */
[----:B------:R-:W-:-:S10]  /*04b0*/  DFMA R4, R16, R4, 1 ;  /* 0x3ff000001004742b */ /* 0x000fd40000000004 */
[----:B------:R-:W-:Y:S02]  /*04c0*/  FSEL R6, R4, R2, !P0 ;  /* 0x0000000204067208 */ /* 0x000fe40004000000 */
[----:B------:R-:W-:Y:S01]  /*04d0*/  FSEL R7, R5, R3, !P0 ;  /* 0x0000000305077208 */ /* 0x000fe20004000000 */
[----:B------:R-:W-:Y:S01]  /*04e0*/  @!P1 DMUL R2, RZ, R22 ;  /* 0x00000016ff029228 */ /* 0x000fe20000000000 */
[----:B------:R-:W-:Y:S01]  /*04f0*/  LOP3.LUT P0, RZ, R0, 0x2, RZ, 0xc0, !PT ;  /* 0x0000000200ff7812 */ /* 0x000fe2000780c0ff */
[----:B------:R-:W-:-:S03]  /*0500*/  @!P1 IMAD.MOV.U32 R0, RZ, RZ, RZ ;  /* 0x000000ffff009224 */ /* 0x000fc600078e00ff */
[----:B------:R-:W-:-:S10]  /*0510*/  DADD R4, RZ, -R6 ;  /* 0x00000000ff047229 */ /* 0x000fd40000000806 */
[----:B------:R-:W-:Y:S02]  /*0520*/  FSEL R24, R6, R4, !P0 ;  /* 0x0000000406187208 */ /* 0x000fe40004000000 */
[----:B------:R-:W-:Y:S01]  /*0530*/  FSEL R25, R7, R5, !P0 ;  /* 0x0000000507197208 */ /* 0x000fe20004000000 */
[----:B------:R-:W-:Y:S06]  /*0540*/  @!P1 BRA `(.L_x_2) ;  /* 0x00000000005c9947 */ /* 0x000fec0003800000 */
        /* <DEDUP_REMOVED lines=23> */
.L_x_2:
[----:B------:R-:W0:Y:S01]  /*06c0*/  LDCU.64 UR6, c[0x4][0x8] ;  /* 0x01000100ff0677ac */ /* 0x000e220008000a00 */
[----:B------:R-:W-:-:S05]  /*06d0*/  IMAD.SHL.U32 R4, R0, 0x40, RZ ;  /* 0x0000004000047824 */ /* 0x000fca00078e00ff */
[----:B------:R-:W-:-:S04]  /*06e0*/  LOP3.LUT R4, R4, 0x40, RZ, 0xc0, !PT ;  /* 0x0000004004047812 */ /* 0x000fc800078ec0ff */
[----:B0-----:R-:W-:-:S05]  /*06f0*/  IADD3 R22, P0, PT, R4, UR6, RZ ;  /* 0x0000000604167c10 */ /* 0x001fca000ff1e0ff */
[----:B------:R-:W-:-:S05]  /*0700*/  IMAD.X R23, RZ, RZ, UR7, P0 ;  /* 0x00000007ff177e24 */ /* 0x000fca00080e06ff */
[----:B------:R-:W2:Y:S04]  /*0710*/  LDG.E.128.CONSTANT R4, desc[UR4][R22.64] ;  /* 0x0000000416047981 */ /* 0x000ea8000c1e9d00 */
[----:B------:R-:W3:Y:S04]  /*0720*/  LDG.E.128.CONSTANT R28, desc[UR4][R22.64+0x10] ;  /* 0x00001004161c7981 */ /* 0x000ee8000c1e9d00 */
[----:B------:R0:W4:Y:S01]  /*0730*/  LDG.E.128.CONSTANT R32, desc[UR4][R22.64+0x20] ;  /* 0x0000200416207981 */ /* 0x000122000c1e9d00 */
[----:B------:R-:W-:Y:S01]  /*0740*/  LOP3.LUT R16, R0, 0x1, RZ, 0xc0, !PT ;  /* 0x0000000100107812 */ /* 0x000fe200078ec0ff */
[----:B------:R-:W-:-:S03]  /*0750*/  IMAD.MOV.U32 R26, RZ, RZ, 0x20fd8164 ;  /* 0x20fd8164ff1a7424 */ /* 0x000fc600078e00ff */
[----:B------:R-:W-:Y:S01]  /*0760*/  ISETP.NE.U32.AND P0, PT, R16, 0x1, PT ;  /* 0x000000011000780c */ /* 0x000fe20003f05070 */
[----:B------:R-:W-:-:S03]  /*0770*/  IMAD.MOV.U32 R16, RZ, RZ, 0x3da8ff83 ;  /* 0x3da8ff83ff107424 */ /* 0x000fc600078e00ff */
[----:B------:R-:W-:Y:S01]  /*0780*/  FSEL R26, R26, -8.06006814911005101289e+34, !P0 ;  /* 0xf9785eba1a1a7808 */ /* 0x000fe20004000000 */
[----:B0----5:R-:W-:Y:S01]  /*0790*/  DMUL R22, RZ, R10 ;  /* 0x0000000aff167228 */ /* 0x021fe20000000000 */
        /* <DEDUP_REMOVED lines=9> */
[----:B------:R-:W-:Y:S02]  /*0830*/  DFMA R4, R16, R4, 1 ;  /* 0x3ff000001004742b */ /* 0x000fe40000000004 */
[----:B------:R-:W-:-:S08]  /*0840*/  DMUL R16, R14, R24 ;  /* 0x000000180e107228 */ /* 0x000fd00000000000 */
[----:B------:R-:W-:Y:S01]  /*0850*/  FSEL R4, R4, R2, !P0 ;  /* 0x0000000204047208 */ /* 0x000fe20004000000 */
[----:B------:R-:W-:Y:S01]  /*0860*/  DFMA R16, RZ, R12, R16 ;  /* 0x0000000cff10722b */ /* 0x000fe20000000010 */
[----:B------:R-:W-:Y:S02]  /*0870*/  FSEL R5, R5, R3, !P0 ;  /* 0x0000000305057208 */ /* 0x000fe40004000000 */
[----:B------:R-:W-:-:S04]  /*0880*/  LOP3.LUT P0, RZ, R0, 0x2, RZ, 0xc0, !PT ;  /* 0x0000000200ff7812 */ /* 0x000fc8000780c0ff */
[----:B------:R-:W-:-:S10]  /*0890*/  DADD R2, RZ, -R4 ;  /* 0x00000000ff027229 */ /* 0x000fd40000000804 */
[----:B------:R-:W-:Y:S02]  /*08a0*/  FSEL R2, R4, R2, !P0 ;  /* 0x0000000204027208 */ /* 0x000fe40004000000 */
[----:B------:R-:W-:Y:S01]  /*08b0*/  FSEL R3, R5, R3, !P0 ;  /* 0x0000000305037208 */ /* 0x000fe20004000000 */
[----:B------:R-:W-:-:S05]  /*08c0*/  DMUL R4, RZ, R14 ;  /* 0x0000000eff047228 */ /* 0x000fca0000000000 */
[-C--:B------:R-:W-:Y:S02]  /*08d0*/  DMUL R6, R10, R2.reuse ;  /* 0x000000020a067228 */ /* 0x080fe40000000000 */
[----:B------:R-:W-:Y:S02]  /*08e0*/  DMUL R26, R14, R2 ;  /* 0x000000020e1a7228 */ /* 0x000fe40000000000 */
[----:B------:R-:W-:Y:S02]  /*08f0*/  DFMA R4, R12, R24, -R4 ;  /* 0x000000180c04722b */ /* 0x000fe40000000804 */
[----:B------:R-:W-:Y:S02]  /*0900*/  DFMA R22, R8, R2, -R22 ;  /* 0x000000020816722b */ /* 0x000fe40000000816 */
[----:B------:R-:W-:Y:S02]  /*0910*/  DFMA R14, RZ, R8, R6 ;  /* 0x00000008ff0e722b */ /* 0x000fe40000000006 */
[----:B------:R-:W-:-:S02]  /*0920*/  DMUL R2, R12, R2 ;  /* 0x000000020c027228 */ /* 0x000fc40000000000 */
[-C--:B------:R-:W-:Y:S02]  /*0930*/  DFMA R8, R8, R24.reuse, -R26 ;  /* 0x000000180808722b */ /* 0x080fe4000000081a */
[----:B------:R-:W-:Y:S02]  /*0940*/  DADD R6, R16, -R22 ;  /* 0x0000000010067229 */ /* 0x000fe40000000816 */
[----:B------:R-:W-:Y:S02]  /*0950*/  DADD R4, R4, -R14 ;  /* 0x0000000004047229 */ /* 0x000fe4000000080e */
[----:B------:R-:W-:-:S05]  /*0960*/  DFMA R10, R10, R24, R2 ;  /* 0x000000180a0a722b */ /* 0x000fca0000000002 */
[----:B------:R-:W-:Y:S04]  /*0970*/  STG.E.128 desc[UR4][R18.64], R4 ;  /* 0x0000000412007986 */ /* 0x000fe8000c101d04 */
[----:B------:R-:W-:Y:S01]  /*0980*/  STG.E.128 desc[UR4][R20.64], R8 ;  /* 0x0000000814007986 */ /* 0x000fe2000c101d04 */
[----:B------:R-:W-:Y:S05]  /*0990*/  EXIT ;  /* 0x000000000000794d */ /* 0x000fea0003800000 */
        .type           $rx_kernel$__internal_trig_reduction_slowpathd,@function
        .size           $rx_kernel$__internal_trig_reduction_slowpathd,(.L_x_8 - $rx_kernel$__internal_trig_reduction_slowpathd)
$rx_kernel$__internal_trig_reduction_slowpathd:
[----:B------:R-:W-:Y:S01]  /*09a0*/  SHF.R.U32.HI R2, RZ, 0x14, R3 ;  /* 0x00000014ff027819 */ /* 0x000fe20000011603 */
[----:B------:R-:W-:-:S03]  /*09b0*/  IMAD.MOV.U32 R4, RZ, RZ, RZ ;  /* 0x000000ffff047224 */ /* 0x000fc600078e00ff */
[----:B------:R-:W-:-:S04]  /*09c0*/  LOP3.LUT R5, R2, 0x7ff, RZ, 0xc0, !PT ;  /* 0x000007ff02057812 */ /* 0x000fc800078ec0ff */
[----:B------:R-:W-:-:S13]  /*09d0*/  ISETP.NE.AND P0, PT, R5, 0x7ff, PT ;  /* 0x000007ff0500780c */ /* 0x000fda0003f05270 */
[----:B------:R-:W-:Y:S05]  /*09e0*/  @!P0 BRA `(.L_x_3) ;  /* 0x0000000800488947 */ /* 0x000fea0003800000 */
[----:B------:R-:W-:Y:S01]  /*09f0*/  VIADD R4, R5, 0xfffffc00 ;  /* 0xfffffc0005047836 */ /* 0x000fe20000000000 */
[----:B------:R-:W-:-:S04]  /*0a00*/  CS2R R26, SRZ ;  /* 0x00000000001a7805 */ /* 0x000fc8000001ff00 */
[----:B------:R-:W-:Y:S02]  /*0a10*/  SHF.R.U32.HI R5, RZ, 0x6, R4 ;  /* 0x00000006ff057819 */ /* 0x000fe40000011604 */
[----:B------:R-:W-:Y:S02]  /*0a20*/  ISETP.GE.U32.AND P0, PT, R4, 0x80, PT ;  /* 0x000000800400780c */ /* 0x000fe40003f06070 */
[C---:B------:R-:W-:Y:S02]  /*0a30*/  IADD3 R4, PT, PT, -R5.reuse, 0x13, RZ ;  /* 0x0000001305047810 */ /* 0x040fe40007ffe1ff */
[----:B------:R-:W-:Y:S02]  /*0a40*/  IADD3 R7, PT, PT, -R5, 0xf, RZ ;  /* 0x0000000f05077810 */ /* 0x000fe40007ffe1ff */
[----:B------:R-:W-:-:S04]  /*0a50*/  SEL R4, R4, 0x12, P0 ;  /* 0x0000001204047807 */ /* 0x000fc80000000000 */
[----:B------:R-:W-:-:S13]  /*0a60*/  ISETP.GE.AND P0, PT, R7, R4, PT ;  /* 0x000000040700720c */ /* 0x000fda0003f06270 */
[----:B------:R-:W-:Y:S05]  /*0a70*/  @P0 BRA `(.L_x_4) ;  /* 0x00000000009c0947 */ /* 0x000fea0003800000 */
[----:B------:R-:W-:Y:S01]  /*0a80*/  IADD3 R5, PT, PT, RZ, -R5, -R4 ;  /* 0x80000005ff057210 */ /* 0x000fe20007ffe804 */
[----:B------:R-:W-:Y:S01]  /*0a90*/  IMAD.MOV.U32 R16, RZ, RZ, RZ ;  /* 0x000000ffff107224 */ /* 0x000fe200078e00ff */
[C---:B------:R-:W-:Y:S01]  /*0aa0*/  SHF.L.U64.HI R4, R6.reuse, 0xb, R3 ;  /* 0x0000000b06047819 */ /* 0x040fe20000010203 */
[----:B------:R-:W-:Y:S01]  /*0ab0*/  IMAD.SHL.U32 R6, R6, 0x800, RZ ;  /* 0x0000080006067824 */ /* 0x000fe200078e00ff */
[----:B------:R-:W-:Y:S01]  /*0ac0*/  CS2R R26, SRZ ;  /* 0x00000000001a7805 */ /* 0x000fe2000001ff00 */
[----:B------:R-:W0:Y:S01]  /*0ad0*/  LDCU.64 UR6, c[0x0][0x358] ;  /* 0x00006b00ff0677ac */ /* 0x000e220008000a00 */
[----:B------:R-:W-:-:S07]  /*0ae0*/  LOP3.LUT R4, R4, 0x80000000, RZ, 0xfc, !PT ;  /* 0x8000000004047812 */ /* 0x000fce00078efcff */
.L_x_5:
[----:B------:R-:W1:Y:S02]  /*0af0*/  LDC.64 R28, c[0x4][RZ] ;  /* 0x01000000ff1c7b82 */ /* 0x000e640000000a00 */
[----:B-1----:R-:W-:-:S06]  /*0b00*/  IMAD.WIDE R28, R7, 0x8, R28 ;  /* 0x00000008071c7825 */ /* 0x002fcc00078e021c */
[----:B0-----:R-:W2:Y:S01]  /*0b10*/  LDG.E.64.CONSTANT R28, desc[UR6][R28.64] ;  /* 0x000000061c1c7981 */ /* 0x001ea2000c1e9b00 */
[----:B------:R-:W-:Y:S02]  /*0b20*/  VIADD R5, R5, 0x1 ;  /* 0x0000000105057836 */ /* 0x000fe40000000000 */
[----:B------:R-:W-:Y:S02]  /*0b30*/  VIADD R7, R7, 0x1 ;  /* 0x0000000107077836 */ /* 0x000fe40000000000 */
[----:B--2---:R-:W-:-:S04]  /*0b40*/  IMAD.WIDE.U32 R26, P2, R28, R6, R26 ;  /* 0x000000061c1a7225 */ /* 0x004fc8000784001a */
[----:B------:R-:W-:Y:S02]  /*0b50*/  IMAD R17, R28, R4, RZ ;  /* 0x000000041c117224 */ /* 0x000fe400078e02ff */
[CC--:B------:R-:W-:Y:S02]  /*0b60*/  IMAD R30, R29.reuse, R6.reuse, RZ ;  /* 0x000000061d1e7224 */ /* 0x0c0fe400078e02ff */
[----:B------:R-:W-:Y:S01]  /*0b70*/  IMAD.HI.U32 R31, R29, R6, RZ ;  /* 0x000000061d1f7227 */ /* 0x000fe200078e00ff */
[----:B------:R-:W-:-:S03]  /*0b80*/  IADD3 R27, P0, PT, R17, R27, RZ ;  /* 0x0000001b111b7210 */ /* 0x000fc60007f1e0ff */
[----:B------:R-:W-:Y:S01]  /*0b90*/  IMAD R17, R16, 0x8, R1 ;  /* 0x0000000810117824 */ /* 0x000fe200078e0201 */
[----:B------:R-:W-:Y:S01]  /*0ba0*/  IADD3 R27, P1, PT, R30, R27, RZ ;  /* 0x0000001b1e1b7210 */ /* 0x000fe20007f3e0ff */
[----:B------:R-:W-:-:S04]  /*0bb0*/  IMAD.HI.U32 R30, R28, R4, RZ ;  /* 0x000000041c1e7227 */ /* 0x000fc800078e00ff */
[----:B------:R-:W-:Y:S01]  /*0bc0*/  IMAD.X R28, RZ, RZ, R30, P2 ;  /* 0x000000ffff1c7224 */ /* 0x000fe200010e061e */
[----:B------:R0:W-:Y:S01]  /*0bd0*/  STL.64 [R17], R26 ;  /* 0x0000001a11007387 */ /* 0x0001e20000100a00 */
[----:B------:R-:W-:-:S03]  /*0be0*/  IMAD.HI.U32 R30, R29, R4, RZ ;  /* 0x000000041d1e7227 */ /* 0x000fc600078e00ff */
[----:B------:R-:W-:Y:S01]  /*0bf0*/  IADD3.X R28, P0, PT, R31, R28, RZ, P0, !PT ;  /* 0x0000001c1f1c7210 */ /* 0x000fe2000071e4ff */
[----:B------:R-:W-:Y:S02]  /*0c00*/  IMAD R29, R29, R4, RZ ;  /* 0x000000041d1d7224 */ /* 0x000fe400078e02ff */
[----:B------:R-:W-:-:S03]  /*0c10*/  VIADD R16, R16, 0x1 ;  /* 0x0000000110107836 */ /* 0x000fc60000000000 */
[----:B------:R-:W-:Y:S01]  /*0c20*/  IADD3.X R29, P1, PT, R29, R28, RZ, P1, !PT ;  /* 0x0000001c1d1d7210 */ /* 0x000fe20000f3e4ff */
[----:B------:R-:W-:Y:S01]  /*0c30*/  IMAD.X R28, RZ, RZ, R30, P0 ;  /* 0x000000ffff1c7224 */ /* 0x000fe200000e061e */
[----:B------:R-:W-:-:S03]  /*0c40*/  ISETP.NE.AND P0, PT, R5, -0xf, PT ;  /* 0xfffffff10500780c */ /* 0x000fc60003f05270 */
[----:B------:R-:W-:Y:S02]  /*0c50*/  IMAD.X R28, RZ, RZ, R28, P1 ;  /* 0x000000ffff1c7224 */ /* 0x000fe400008e061c */
[----:B0-----:R-:W-:Y:S02]  /*0c60*/  IMAD.MOV.U32 R26, RZ, RZ, R29 ;  /* 0x000000ffff1a7224 */ /* 0x001fe400078e001d */
[----:B------:R-:W-:-:S06]  /*0c70*/  IMAD.MOV.U32 R27, RZ, RZ, R28 ;  /* 0x000000ffff1b7224 */ /* 0x000fcc00078e001c */
[----:B------:R-:W-:Y:S05]  /*0c80*/  @P0 BRA `(.L_x_5) ;  /* 0xfffffffc00980947 */ /* 0x000fea000383ffff */
[----:B------:R-:W-:-:S05]  /*0c90*/  LOP3.LUT R4, R2, 0x7ff, RZ, 0xc0, !PT ;  /* 0x000007ff02047812 */ /* 0x000fca00078ec0ff */
[----:B------:R-:W-:-:S05]  /*0ca0*/  VIADD R4, R4, 0xfffffc00 ;  /* 0xfffffc0004047836 */ /* 0x000fca0000000000 */
[----:B------:R-:W-:Y:S02]  /*0cb0*/  SHF.R.U32.HI R5, RZ, 0x6, R4 ;  /* 0x00000006ff057819 */ /* 0x000fe40000011604 */
[----:B------:R-:W-:Y:S02]  /*0cc0*/  ISETP.GE.U32.AND P0, PT, R4, 0x80, PT ;  /* 0x000000800400780c */ /* 0x000fe40003f06070 */
[----:B------:R-:W-:-:S04]  /*0cd0*/  IADD3 R5, PT, PT, -R5, 0x13, RZ ;  /* 0x0000001305057810 */ /* 0x000fc80007ffe1ff */
[----:B------:R-:W-:-:S07]  /*0ce0*/  SEL R7, R5, 0x12, P0 ;  /* 0x0000001205077807 */ /* 0x000fce0000000000 */
.L_x_4:
[C---:B------:R-:W-:Y:S02]  /*0cf0*/  LOP3.LUT R4, R2.reuse, 0x7ff, RZ, 0xc0, !PT ;  /* 0x000007ff02047812 */ /* 0x040fe400078ec0ff */
[----:B------:R-:W-:-:S03]  /*0d00*/  LOP3.LUT P0, R37, R2, 0x3f, RZ, 0xc0, !PT ;  /* 0x0000003f02257812 */ /* 0x000fc6000780c0ff */
[----:B------:R-:W-:-:S05]  /*0d10*/  VIADD R4, R4, 0xfffffc00 ;  /* 0xfffffc0004047836 */ /* 0x000fca0000000000 */
[----:B------:R-:W-:-:S05]  /*0d20*/  SHF.R.U32.HI R4, RZ, 0x6, R4 ;  /* 0x00000006ff047819 */ /* 0x000fca0000011604 */
[----:B------:R-:W-:-:S04]  /*0d30*/  IMAD.IADD R2, R4, 0x1, R7 ;  /* 0x0000000104027824 */ /* 0x000fc800078e0207 */
[----:B------:R-:W-:-:S05]  /*0d40*/  IMAD.U32 R16, R2, 0x8, R1 ;  /* 0x0000000802107824 */ /* 0x000fca00078e0001 */
[----:B------:R0:W-:Y:S04]  /*0d50*/  STL.64 [R16+-0x78], R26 ;  /* 0xffff881a10007387 */ /* 0x0001e80000100a00 */
[----:B------:R-:W2:Y:S04]  /*0d60*/  @P0 LDL.64 R28, [R1+0x8] ;  /* 0x00000800011c0983 */ /* 0x000ea80000100a00 */
[----:B------:R-:W3:Y:S04]  /*0d70*/  LDL.64 R6, [R1+0x10] ;  /* 0x0000100001067983 */ /* 0x000ee80000100a00 */
[----:B------:R-:W4:Y:S01]  /*0d80*/  LDL.64 R4, [R1+0x18] ;  /* 0x0000180001047983 */ /* 0x000f220000100a00 */
[----:B------:R-:W-:-:S02]  /*0d90*/  @P0 LOP3.LUT R2, R37, 0x3f, RZ, 0x3c, !PT ;  /* 0x0000003f25020812 */ /* 0x000fc400078e3cff */
[--C-:B--2---:R-:W-:Y:S02]  /*0da0*/  @P0 SHF.R.U64 R17, R28, 0x1, R29.reuse ;  /* 0x000000011c110819 */ /* 0x104fe4000000121d */
[----:B------:R-:W-:Y:S02]  /*0db0*/  @P0 SHF.R.U32.HI R29, RZ, 0x1, R29 ;  /* 0x00000001ff1d0819 */ /* 0x000fe4000001161d */
[C---:B---3--:R-:W-:Y:S02]  /*0dc0*/  @P0 SHF.L.U32 R31, R6.reuse, R37, RZ ;  /* 0x00000025061f0219 */ /* 0x048fe400000006ff */
[----:B0-----:R-:W-:Y:S02]  /*0dd0*/  @P0 SHF.R.U64 R16, R17, R2, R29 ;  /* 0x0000000211100219 */ /* 0x001fe4000000121d */
[--C-:B------:R-:W-:Y:S02]  /*0de0*/  @P0 SHF.R.U32.HI R35, RZ, 0x1, R7.reuse ;  /* 0x00000001ff230819 */ /* 0x100fe40000011607 */
[----:B------:R-:W-:-:S02]  /*0df0*/  @P0 SHF.R.U64 R33, R6, 0x1, R7 ;  /* 0x0000000106210819 */ /* 0x000fc40000001207 */
[-C--:B------:R-:W-:Y:S02]  /*0e00*/  @P0 SHF.L.U64.HI R28, R6, R37.reuse, R7 ;  /* 0x00000025061c0219 */ /* 0x080fe40000010207 */
[----:B------:R-:W-:Y:S02]  /*0e10*/  @P0 SHF.R.U32.HI R17, RZ, R2, R29 ;  /* 0x00000002ff110219 */ /* 0x000fe4000001161d */
[----:B------:R-:W-:Y:S02]  /*0e20*/  @P0 LOP3.LUT R6, R31, R16, RZ, 0xfc, !PT ;  /* 0x000000101f060212 */ /* 0x000fe400078efcff */
[----:B----4-:R-:W-:Y:S02]  /*0e30*/  @P0 SHF.L.U32 R26, R4, R37, RZ ;  /* 0x00000025041a0219 */ /* 0x010fe400000006ff */
[----:B------:R-:W-:Y:S01]  /*0e40*/  @P0 SHF.R.U64 R33, R33, R2, R35 ;  /* 0x0000000221210219 */ /* 0x000fe20000001223 */
[----:B------:R-:W-:Y:S01]  /*0e50*/  IMAD.SHL.U32 R16, R6, 0x4, RZ ;  /* 0x0000000406107824 */ /* 0x000fe200078e00ff */
[----:B------:R-:W-:-:S02]  /*0e60*/  @P0 LOP3.LUT R7, R28, R17, RZ, 0xfc, !PT ;  /* 0x000000111c070212 */ /* 0x000fc400078efcff */
[----:B------:R-:W-:Y:S02]  /*0e70*/  @P0 SHF.L.U64.HI R37, R4, R37, R5 ;  /* 0x0000002504250219 */ /* 0x000fe40000010205 */
[----:B------:R-:W-:Y:S02]  /*0e80*/  @P0 SHF.R.U32.HI R2, RZ, R2, R35 ;  /* 0x00000002ff020219 */ /* 0x000fe40000011623 */
[----:B------:R-:W-:Y:S02]  /*0e90*/  @P0 LOP3.LUT R4, R26, R33, RZ, 0xfc, !PT ;  /* 0x000000211a040212 */ /* 0x000fe400078efcff */
[----:B------:R-:W-:Y:S02]  /*0ea0*/  SHF.L.U64.HI R17, R6, 0x2, R7 ;  /* 0x0000000206117819 */ /* 0x000fe40000010207 */
[----:B------:R-:W-:Y:S02]  /*0eb0*/  @P0 LOP3.LUT R5, R37, R2, RZ, 0xfc, !PT ;  /* 0x0000000225050212 */ /* 0x000fe400078efcff */
[----:B------:R-:W-:-:S02]  /*0ec0*/  SHF.L.W.U32.HI R7, R7, 0x2, R4 ;  /* 0x0000000207077819 */ /* 0x000fc40000010e04 */
[----:B------:R-:W-:Y:S02]  /*0ed0*/  IADD3 RZ, P0, PT, RZ, -R16, RZ ;  /* 0x80000010ffff7210 */ /* 0x000fe40007f1e0ff */
[----:B------:R-:W-:Y:S02]  /*0ee0*/  LOP3.LUT R2, RZ, R17, RZ, 0x33, !PT ;  /* 0x00000011ff027212 */ /* 0x000fe400078e33ff */
[----:B------:R-:W-:Y:S02]  /*0ef0*/  SHF.L.W.U32.HI R4, R4, 0x2, R5 ;  /* 0x0000000204047819 */ /* 0x000fe40000010e05 */
[----:B------:R-:W-:Y:S02]  /*0f00*/  LOP3.LUT R6, RZ, R7, RZ, 0x33, !PT ;  /* 0x00000007ff067212 */ /* 0x000fe400078e33ff */
[----:B------:R-:W-:Y:S02]  /*0f10*/  IADD3.X R26, P0, PT, RZ, R2, RZ, P0, !PT ;  /* 0x00000002ff1a7210 */ /* 0x000fe4000071e4ff */
[----:B------:R-:W-:-:S02]  /*0f20*/  LOP3.LUT R2, RZ, R4, RZ, 0x33, !PT ;  /* 0x00000004ff027212 */ /* 0x000fc400078e33ff */
[----:B------:R-:W-:Y:S02]  /*0f30*/  IADD3.X R6, P1, PT, RZ, R6, RZ, P0, !PT ;  /* 0x00000006ff067210 */ /* 0x000fe4000073e4ff */
[----:B------:R-:W-:-:S03]  /*0f40*/  ISETP.GT.U32.AND P2, PT, R7, -0x1, PT ;  /* 0xffffffff0700780c */ /* 0x000fc60003f44070 */
[----:B------:R-:W-:Y:S01]  /*0f50*/  IMAD.X R27, RZ, RZ, R2, P1 ;  /* 0x000000ffff1b7224 */ /* 0x000fe200008e0602 */
[----:B------:R-:W-:-:S04]  /*0f60*/  ISETP.GT.AND.EX P0, PT, R4, -0x1, PT, P2 ;  /* 0xffffffff0400780c */ /* 0x000fc80003f04320 */
[----:B------:R-:W-:Y:S02]  /*0f70*/  SEL R2, R4, R27, P0 ;  /* 0x0000001b04027207 */ /* 0x000fe40000000000 */
[----:B------:R-:W-:Y:S02]  /*0f80*/  SEL R7, R7, R6, P0 ;  /* 0x0000000607077207 */ /* 0x000fe40000000000 */
[----:B------:R-:W-:Y:S02]  /*0f90*/  ISETP.NE.U32.AND P1, PT, R2, RZ, PT ;  /* 0x000000ff0200720c */ /* 0x000fe40003f25070 */
[----:B------:R-:W-:Y:S02]  /*0fa0*/  SEL R17, R17, R26, P0 ;  /* 0x0000001a11117207 */ /* 0x000fe40000000000 */
[----:B------:R-:W-:Y:S01]  /*0fb0*/  SEL R27, R7, R2, !P1 ;  /* 0x00000002071b7207 */ /* 0x000fe20004800000 */
[----:B------:R-:W-:-:S05]  /*0fc0*/  @!P0 IMAD.MOV R16, RZ, RZ, -R16 ;  /* 0x000000ffff108224 */ /* 0x000fca00078e0a10 */
[----:B------:R-:W0:Y:S02]  /*0fd0*/  FLO.U32 R27, R27 ;  /* 0x0000001b001b7300 */ /* 0x000e2400000e0000 */
[C---:B0-----:R-:W-:Y:S02]  /*0fe0*/  IADD3 R28, PT, PT, -R27.reuse, 0x1f, RZ ;  /* 0x0000001f1b1c7810 */ /* 0x041fe40007ffe1ff */
[----:B------:R-:W-:-:S03]  /*0ff0*/  IADD3 R6, PT, PT, -R27, 0x3f, RZ ;  /* 0x0000003f1b067810 */ /* 0x000fc60007ffe1ff */
[----:B------:R-:W-:-:S05]  /*1000*/  @P1 IMAD.MOV R6, RZ, RZ, R28 ;  /* 0x000000ffff061224 */ /* 0x000fca00078e021c */
[----:B------:R-:W-:-:S13]  /*1010*/  ISETP.NE.AND P1, PT, R6, RZ, PT ;  /* 0x000000ff0600720c */ /* 0x000fda0003f25270 */
[----:B------:R-:W-:Y:S05]  /*1020*/  @!P1 BRA `(.L_x_6) ;  /* 0x0000000000289947 */ /* 0x000fea0003800000 */
[--C-:B------:R-:W-:Y:S02]  /*1030*/  SHF.R.U64 R26, R16, 0x1, R17.reuse ;  /* 0x00000001101a7819 */ /* 0x100fe40000001211 */
[C---:B------:R-:W-:Y:S02]  /*1040*/  LOP3.LUT R16, R6.reuse, 0x3f, RZ, 0xc0, !PT ;  /* 0x0000003f06107812 */ /* 0x040fe400078ec0ff */
[----:B------:R-:W-:Y:S02]  /*1050*/  SHF.R.U32.HI R28, RZ, 0x1, R17 ;  /* 0x00000001ff1c7819 */ /* 0x000fe40000011611 */
[----:B------:R-:W-:Y:S02]  /*1060*/  LOP3.LUT R17, R6, 0x3f, RZ, 0xc, !PT ;  /* 0x0000003f06117812 */ /* 0x000fe400078e0cff */
[CC--:B------:R-:W-:Y:S02]  /*1070*/  SHF.L.U64.HI R27, R7.reuse, R16.reuse, R2 ;  /* 0x00000010071b7219 */ /* 0x0c0fe40000010202 */
[----:B------:R-:W-:-:S02]  /*1080*/  SHF.L.U32 R16, R7, R16, RZ ;  /* 0x0000001007107219 */ /* 0x000fc400000006ff */
[-CC-:B------:R-:W-:Y:S02]  /*1090*/  SHF.R.U64 R7, R26, R17.reuse, R28.reuse ;  /* 0x000000111a077219 */ /* 0x180fe4000000121c */
[----:B------:R-:W-:Y:S02]  /*10a0*/  SHF.R.U32.HI R2, RZ, R17, R28 ;  /* 0x00000011ff027219 */ /* 0x000fe4000001161c */
[----:B------:R-:W-:Y:S02]  /*10b0*/  LOP3.LUT R7, R16, R7, RZ, 0xfc, !PT ;  /* 0x0000000710077212 */ /* 0x000fe400078efcff */
[----:B------:R-:W-:-:S07]  /*10c0*/  LOP3.LUT R2, R27, R2, RZ, 0xfc, !PT ;  /* 0x000000021b027212 */ /* 0x000fce00078efcff */
.L_x_6:
[----:B------:R-:W-:Y:S01]  /*10d0*/  IMAD.WIDE.U32 R26, R7, 0x2168c235, RZ ;  /* 0x2168c235071a7825 */ /* 0x000fe200078e00ff */
[----:B------:R-:W-:-:S03]  /*10e0*/  SHF.R.U32.HI R5, RZ, 0x1e, R5 ;  /* 0x0000001eff057819 */ /* 0x000fc60000011605 */
[----:B------:R-:W-:Y:S01]  /*10f0*/  IMAD.MOV.U32 R16, RZ, RZ, R27 ;  /* 0x000000ffff107224 */ /* 0x000fe200078e001b */
[----:B------:R-:W-:Y:S01]  /*1100*/  IADD3 RZ, P1, PT, R26, R26, RZ ;  /* 0x0000001a1aff7210 */ /* 0x000fe20007f3e0ff */
[----:B------:R-:W-:Y:S01]  /*1110*/  IMAD.MOV.U32 R17, RZ, RZ, RZ ;  /* 0x000000ffff117224 */ /* 0x000fe200078e00ff */
[----:B------:R-:W-:Y:S01]  /*1120*/  LEA.HI R4, R4, R5, RZ, 0x1 ;  /* 0x0000000504047211 */ /* 0x000fe200078f08ff */
[----:B------:R-:W-:Y:S02]  /*1130*/  IMAD R27, R2, -0x36f0255e, RZ ;  /* 0xc90fdaa2021b7824 */ /* 0x000fe400078e02ff */
[----:B------:R-:W-:-:S04]  /*1140*/  IMAD.WIDE.U32 R16, R7, -0x36f0255e, R16 ;  /* 0xc90fdaa207107825 */ /* 0x000fc800078e0010 */
[----:B------:R-:W-:-:S04]  /*1150*/  IMAD.HI.U32 R7, R2, -0x36f0255e, RZ ;  /* 0xc90fdaa202077827 */ /* 0x000fc800078e00ff */
[----:B------:R-:W-:-:S04]  /*1160*/  IMAD.WIDE.U32 R16, P2, R2, 0x2168c235, R16 ;  /* 0x2168c23502107825 */ /* 0x000fc80007840010 */
[----:B------:R-:W-:Y:S01]  /*1170*/  IMAD.X R2, RZ, RZ, R7, P2 ;  /* 0x000000ffff027224 */ /* 0x000fe200010e0607 */
[----:B------:R-:W-:Y:S02]  /*1180*/  IADD3 R7, P2, PT, R27, R17, RZ ;  /* 0x000000111b077210 */ /* 0x000fe40007f5e0ff */
[----:B------:R-:W-:Y:S02]  /*1190*/  IADD3.X RZ, P1, PT, R16, R16, RZ, P1, !PT ;  /* 0x0000001010ff7210 */ /* 0x000fe40000f3e4ff */
[C---:B------:R-:W-:Y:S01]  /*11a0*/  ISETP.GT.U32.AND P3, PT, R7.reuse, RZ, PT ;  /* 0x000000ff0700720c */ /* 0x040fe20003f64070 */
[----:B------:R-:W-:Y:S01]  /*11b0*/  IMAD.X R2, RZ, RZ, R2, P2 ;  /* 0x000000ffff027224 */ /* 0x000fe200010e0602 */
[----:B------:R-:W-:-:S04]  /*11c0*/  IADD3.X R16, P2, PT, R7, R7, RZ, P1, !PT ;  /* 0x0000000707107210 */ /* 0x000fc80000f5e4ff */
[C---:B------:R-:W-:Y:S01]  /*11d0*/  ISETP.GT.AND.EX P1, PT, R2.reuse, RZ, PT, P3 ;  /* 0x000000ff0200720c */ /* 0x040fe20003f24330 */
[----:B------:R-:W-:-:S03]  /*11e0*/  IMAD.X R17, R2, 0x1, R2, P2 ;  /* 0x0000000102117824 */ /* 0x000fc600010e0602 */
[----:B------:R-:W-:Y:S02]  /*11f0*/  SEL R7, R16, R7, P1 ;  /* 0x0000000710077207 */ /* 0x000fe40000800000 */
[----:B------:R-:W-:Y:S02]  /*1200*/  SEL R16, R17, R2, P1 ;  /* 0x0000000211107207 */ /* 0x000fe40000800000 */
[----:B------:R-:W-:Y:S02]  /*1210*/  IADD3 R7, P2, PT, R7, 0x1, RZ ;  /* 0x0000000107077810 */ /* 0x000fe40007f5e0ff */
[----:B------:R-:W-:Y:S02]  /*1220*/  SEL R17, RZ, 0xffffffff, !P1 ;  /* 0xffffffffff117807 */ /* 0x000fe40004800000 */
[----:B------:R-:W-:Y:S01]  /*1230*/  LOP3.LUT P1, R2, R3, 0x80000000, RZ, 0xc0, !PT ;  /* 0x8000000003027812 */ /* 0x000fe2000782c0ff */
[----:B------:R-:W-:Y:S02]  /*1240*/  IMAD.X R16, RZ, RZ, R16, P2 ;  /* 0x000000ffff107224 */ /* 0x000fe400010e0610 */
[----:B------:R-:W-:Y:S01]  /*1250*/  IMAD.IADD R3, R17, 0x1, -R6 ;  /* 0x0000000111037824 */ /* 0x000fe200078e0a06 */
[----:B------:R-:W-:-:S02]  /*1260*/  @!P0 LOP3.LUT R2, R2, 0x80000000, RZ, 0x3c, !PT ;  /* 0x8000000002028812 */ /* 0x000fc400078e3cff */
[----:B------:R-:W-:Y:S01]  /*1270*/  SHF.R.U64 R7, R7, 0xa, R16 ;  /* 0x0000000a07077819 */ /* 0x000fe20000001210 */
[----:B------:R-:W-:-:S03]  /*1280*/  IMAD.SHL.U32 R3, R3, 0x100000, RZ ;  /* 0x0010000003037824 */ /* 0x000fc600078e00ff */
[----:B------:R-:W-:-:S03]  /*1290*/  IADD3 R7, P2, PT, R7, 0x1, RZ ;  /* 0x0000000107077810 */ /* 0x000fc60007f5e0ff */
[----:B------:R-:W-:Y:S01]  /*12a0*/  @P1 IMAD.MOV R4, RZ, RZ, -R4 ;  /* 0x000000ffff041224 */ /* 0x000fe200078e0a04 */
[----:B------:R-:W-:-:S04]  /*12b0*/  LEA.HI.X R16, R16, RZ, RZ, 0x16, P2 ;  /* 0x000000ff10107211 */ /* 0x000fc800010fb4ff */
[--C-:B------:R-:W-:Y:S02]  /*12c0*/  SHF.R.U64 R6, R7, 0x1, R16.reuse ;  /* 0x0000000107067819 */ /* 0x100fe40000001210 */
[----:B------:R-:W-:Y:S02]  /*12d0*/  SHF.R.U32.HI R16, RZ, 0x1, R16 ;  /* 0x00000001ff107819 */ /* 0x000fe40000011610 */
[----:B------:R-:W-:-:S04]  /*12e0*/  IADD3 R6, P2, P3, RZ, RZ, R6 ;  /* 0x000000ffff067210 */ /* 0x000fc80007b5e006 */
[----:B------:R-:W-:-:S04]  /*12f0*/  IADD3.X R3, PT, PT, R3, 0x3fe00000, R16, P2, P3 ;  /* 0x3fe0000003037810 */ /* 0x000fc800017e6410 */
[----:B------:R-:W-:-:S07]  /*1300*/  LOP3.LUT R3, R3, R2, RZ, 0xfc, !PT ;  /* 0x0000000203037212 */ /* 0x000fce00078efcff */
.L_x_3:
[----:B------:R-:W-:Y:S02]  /*1310*/  IMAD.MOV.U32 R7, RZ, RZ, R3 ;  /* 0x000000ffff077224 */ /* 0x000fe400078e0003 */
[----:B------:R-:W-:Y:S02]  /*1320*/  IMAD.MOV.U32 R2, RZ, RZ, R0 ;  /* 0x000000ffff027224 */ /* 0x000fe400078e0000 */
[----:B------:R-:W-:-:S04]  /*1330*/  IMAD.MOV.U32 R3, RZ, RZ, 0x0 ;  /* 0x00000000ff037424 */ /* 0x000fc800078e00ff */
[----:B------:R-:W-:Y:S05]  /*1340*/  RET.REL.NODEC R2 `(rx_kernel) ;  /* 0xffffffec022c7950 */ /* 0x000fea0003c3ffff */
.L_x_7:
[----:B------:R-:W-:-:S00]  /*1350*/  BRA `(.L_x_7) ;  /* 0xfffffffc00fc7947 */ /* 0x000fc0000383ffff */
[----:B------:R-:W-:-:S00]  /*1360*/  NOP ;  /* 0x0000000000007918 */ /* 0x000fc00000000000 */
        /* <DEDUP_REMOVED lines=9> */
.L_x_8:


//--------------------- .nv.global.init           --------------------------
	.section	.nv.global.init,"aw",@progbits
	.align	16
.nv.global.init:
	.type		__cudart_sin_cos_coeffs,@object
	.size		__cudart_sin_cos_coeffs,(__cudart_i2opi_d - __cudart_sin_cos_coeffs)
__cudart_sin_cos_coeffs:
        /*0000*/ 	.byte	0x46, 0xd2, 0xb0, 0x2c, 0xf1, 0xe5, 0x5a, 0xbe, 0x92, 0xe3, 0xac, 0x69, 0xe3, 0x1d, 0xc7, 0x3e
        /*0010*/ 	.byte	0xa1, 0x62, 0xdb, 0x19, 0xa0, 0x01, 0x2a, 0xbf, 0x18, 0x08, 0x11, 0x11, 0x11, 0x11, 0x81, 0x3f
        /*0020*/ 	.byte	0x54, 0x55, 0x55, 0x55, 0x55, 0x55, 0xc5, 0xbf, 0x00, 0x00, 0x00, 0x00, 0x00, 0x00, 0x00, 0x00
        /*0030*/ 	.byte	0x00, 0x00, 0x00, 0x00, 0x00, 0x00, 0x00, 0x00, 0x64, 0x81, 0xfd, 0x20, 0x83, 0xff, 0xa8, 0xbd
        /*0040*/ 	.byte	0x28, 0x85, 0xef, 0xc1, 0xa7, 0xee, 0x21, 0x3e, 0xd9, 0xe6, 0x06, 0x8e, 0x4f, 0x7e, 0x92, 0xbe
        /*0050*/ 	.byte	0xe9, 0xbc, 0xdd, 0x19, 0xa0, 0x01, 0xfa, 0x3e, 0x47, 0x5d, 0xc1, 0x16, 0x6c, 0xc1, 0x56, 0xbf
        /*0060*/ 	.byte	0x51, 0x55, 0x55, 0x55, 0x55, 0x55, 0xa5, 0x3f, 0x00, 0x00, 0x00, 0x00, 0x00, 0x00, 0xe0, 0xbf
        /*0070*/ 	.byte	0x00, 0x00, 0x00, 0x00, 0x00, 0x00, 0xf0, 0x3f, 0x00, 0x00, 0x00, 0x00, 0x00, 0x00, 0x00, 0x00
	.type		__cudart_i2opi_d,@object
	.size		__cudart_i2opi_d,(.L_0 - __cudart_i2opi_d)
__cudart_i2opi_d:
        /* <DEDUP_REMOVED lines=9> */
.L_0:


//--------------------- .nv.shared.reserved.0     --------------------------
	.section	.nv.shared.reserved.0,"aw",@nobits
	.weak		__nv_reservedSMEM_offset_0_alias
	.size		__nv_reservedSMEM_offset_0_alias, 0, 64
	.other		__nv_reservedSMEM_offset_0_alias,@"STO_CUDA_RESERVED_SHARED STV_DEFAULT"
__nv_reservedSMEM_offset_0_alias:
	.zero		0
	.zero		64


//--------------------- .nv.constant0.rx_kernel   --------------------------
	.section	.nv.constant0.rx_kernel,"a",@progbits
	.sectionflags	@""
	.align	4
.nv.constant0.rx_kernel:
	.zero		920


//--------------------- SYMBOLS --------------------------

	.type		.nv.reservedSmem.offset0,@object
	.size		.nv.reservedSmem.offset0,0x4
